	.headerflags	@"EF_CUDA_TEXMODE_UNIFIED EF_CUDA_64BIT_ADDRESS EF_CUDA_ACCELERATORS EF_CUDA_SM90 EF_CUDA_VIRTUAL_SM(EF_CUDA_SM90)"
	.elftype	@"ET_EXEC"


//--------------------- .nv.info                  --------------------------
	.section	.nv.info,"",@"SHT_CUDA_INFO"
	.align	4


	//----- nvinfo : EIATTR_REGCOUNT
	.align		4
        /*0000*/ 	.byte	0x04, 0x2f
        /*0002*/ 	.short	(.L_3 - .L_2)
	.align		4
.L_2:
        /*0004*/ 	.word	index@(triton_poi_fused__native_batch_norm_legit_no_training_leaky_relu_5)
        /*0008*/ 	.word	0x00000010


	//----- nvinfo : EIATTR_MIN_STACK_SIZE
	.align		4
.L_3:
        /*000c*/ 	.byte	0x04, 0x12
        /*000e*/ 	.short	(.L_5 - .L_4)
	.align		4
.L_4:
        /*0010*/ 	.word	index@(triton_poi_fused__native_batch_norm_legit_no_training_leaky_relu_5)
        /*0014*/ 	.word	0x00000000


	//----- nvinfo : EIATTR_FRAME_SIZE
	.align		4
.L_5:
        /*0018*/ 	.byte	0x04, 0x11
        /*001a*/ 	.short	(.L_7 - .L_6)
	.align		4
.L_6:
        /*001c*/ 	.word	index@(triton_poi_fused__native_batch_norm_legit_no_training_leaky_relu_5)
        /*0020*/ 	.word	0x00000000


	//----- nvinfo : EIATTR_MIN_STACK_SIZE
	.align		4
.L_7:
        /*0024*/ 	.byte	0x04, 0x12
        /*0026*/ 	.short	(.L_9 - .L_8)
	.align		4
.L_8:
        /*0028*/ 	.word	index@(triton_poi_fused__native_batch_norm_legit_no_training_leaky_relu_5)
        /*002c*/ 	.word	0x00000000
.L_9:


//--------------------- .nv.info.triton_poi_fused__native_batch_norm_legit_no_training_leaky_relu_5 --------------------------
	.section	.nv.info.triton_poi_fused__native_batch_norm_legit_no_training_leaky_relu_5,"",@"SHT_CUDA_INFO"
	.sectionflags	@""
	.align	4


	//----- nvinfo : EIATTR_CUDA_API_VERSION
	.align		4
        /*0000*/ 	.byte	0x04, 0x37
        /*0002*/ 	.short	(.L_11 - .L_10)
.L_10:
        /*0004*/ 	.word	0x0000007c


	//----- nvinfo : EIATTR_KPARAM_INFO
	.align		4
.L_11:
        /*0008*/ 	.byte	0x04, 0x17
        /*000a*/ 	.short	(.L_13 - .L_12)
.L_12:
        /*000c*/ 	.word	0x00000000
        /*0010*/ 	.short	0x0006
        /*0012*/ 	.short	0x0030
        /*0014*/ 	.byte	0x00, 0xf0, 0x11, 0x00


	//----- nvinfo : EIATTR_KPARAM_INFO
	.align		4
.L_13:
        /*0018*/ 	.byte	0x04, 0x17
        /*001a*/ 	.short	(.L_15 - .L_14)
.L_14:
        /*001c*/ 	.word	0x00000000
        /*0020*/ 	.short	0x0005
        /*0022*/ 	.short	0x0028
        /*0024*/ 	.byte	0x00, 0xf4, 0x21, 0x00


	//----- nvinfo : EIATTR_KPARAM_INFO
	.align		4
.L_15:
        /*0028*/ 	.byte	0x04, 0x17
        /*002a*/ 	.short	(.L_17 - .L_16)
.L_16:
        /*002c*/ 	.word	0x00000000
        /*0030*/ 	.short	0x0004
        /*0032*/ 	.short	0x0020
        /*0034*/ 	.byte	0x00, 0xf4, 0x21, 0x00


	//----- nvinfo : EIATTR_KPARAM_INFO
	.align		4
.L_17:
        /*0038*/ 	.byte	0x04, 0x17
        /*003a*/ 	.short	(.L_19 - .L_18)
.L_18:
        /*003c*/ 	.word	0x00000000
        /*0040*/ 	.short	0x0003
        /*0042*/ 	.short	0x0018
        /*0044*/ 	.byte	0x00, 0xf4, 0x21, 0x00


	//----- nvinfo : EIATTR_KPARAM_INFO
	.align		4
.L_19:
        /*0048*/ 	.byte	0x04, 0x17
        /*004a*/ 	.short	(.L_21 - .L_20)
.L_20:
        /*004c*/ 	.word	0x00000000
        /*0050*/ 	.short	0x0002
        /*0052*/ 	.short	0x0010
        /*0054*/ 	.byte	0x00, 0xf4, 0x21, 0x00


	//----- nvinfo : EIATTR_KPARAM_INFO
	.align		4
.L_21:
        /*0058*/ 	.byte	0x04, 0x17
        /*005a*/ 	.short	(.L_23 - .L_22)
.L_22:
        /*005c*/ 	.word	0x00000000
        /*0060*/ 	.short	0x0001
        /*0062*/ 	.short	0x0008
        /*0064*/ 	.byte	0x00, 0xf4, 0x21, 0x00


	//----- nvinfo : EIATTR_KPARAM_INFO
	.align		4
.L_23:
        /*0068*/ 	.byte	0x04, 0x17
        /*006a*/ 	.short	(.L_25 - .L_24)
.L_24:
        /*006c*/ 	.word	0x00000000
        /*0070*/ 	.short	0x0000
        /*0072*/ 	.short	0x0000
        /*0074*/ 	.byte	0x00, 0xf4, 0x21, 0x00


	//----- nvinfo : EIATTR_SPARSE_MMA_MASK
	.align		4
.L_25:
        /*0078*/ 	.byte	0x03, 0x50
        /*007a*/ 	.short	0x0000


	//----- nvinfo : EIATTR_MAXREG_COUNT
	.align		4
        /*007c*/ 	.byte	0x03, 0x1b
        /*007e*/ 	.short	0x00ff


	//----- nvinfo : EIATTR_EXIT_INSTR_OFFSETS
	.align		4
        /*0080*/ 	.byte	0x04, 0x1c
        /*0082*/ 	.short	(.L_27 - .L_26)


	//   ....[0]....
.L_26:
        /*0084*/ 	.word	0x000002d0


	//----- nvinfo : EIATTR_REQNTID
	.align		4
.L_27:
        /*0088*/ 	.byte	0x04, 0x10
        /*008a*/ 	.short	(.L_29 - .L_28)
.L_28:
        /*008c*/ 	.word	0x00000080
        /*0090*/ 	.word	0x00000001
        /*0094*/ 	.word	0x00000001


	//----- nvinfo : EIATTR_CBANK_PARAM_SIZE
	.align		4
.L_29:
        /*0098*/ 	.byte	0x03, 0x19
        /*009a*/ 	.short	0x0034


	//----- nvinfo : EIATTR_PARAM_CBANK
	.align		4
        /*009c*/ 	.byte	0x04, 0x0a
        /*009e*/ 	.short	(.L_31 - .L_30)
	.align		4
.L_30:
        /*00a0*/ 	.word	index@(.nv.constant0.triton_poi_fused__native_batch_norm_legit_no_training_leaky_relu_5)
        /*00a4*/ 	.short	0x0210
        /*00a6*/ 	.short	0x0034


	//----- nvinfo : EIATTR_SW_WAR
	.align		4
.L_31:
        /*00a8*/ 	.byte	0x04, 0x36
        /*00aa*/ 	.short	(.L_33 - .L_32)
.L_32:
        /*00ac*/ 	.word	0x00000008
.L_33:


//--------------------- .nv.callgraph             --------------------------
	.section	.nv.callgraph,"",@"SHT_CUDA_CALLGRAPH"
	.align	4
	.sectionentsize	8
	.align		4
        /*0000*/ 	.word	0x00000000
	.align		4
        /*0004*/ 	.word	0xffffffff
	.align		4
        /*0008*/ 	.word	0x00000000
	.align		4
        /*000c*/ 	.word	0xfffffffe
	.align		4
        /*0010*/ 	.word	0x00000000
	.align		4
        /*0014*/ 	.word	0xfffffffd
	.align		4
        /*0018*/ 	.word	0x00000000
	.align		4
        /*001c*/ 	.word	0xfffffffc


//--------------------- .nv.constant4             --------------------------
	.section	.nv.constant4,"a",@progbits
	.align	8
	.align		8
.nv.constant4:
        /*0000*/ 	.dword	_$_str
	.align		8
        /*0008*/ 	.dword	_$_str_$_2


//--------------------- .text.triton_poi_fused__native_batch_norm_legit_no_training_leaky_relu_5 --------------------------
	.section	.text.triton_poi_fused__native_batch_norm_legit_no_training_leaky_relu_5,"ax",@progbits
	.align	128
        .global         triton_poi_fused__native_batch_norm_legit_no_training_leaky_relu_5
        .type           triton_poi_fused__native_batch_norm_legit_no_training_leaky_relu_5,@function
        .size           triton_poi_fused__native_batch_norm_legit_no_training_leaky_relu_5,(.L_x_1 - triton_poi_fused__native_batch_norm_legit_no_training_leaky_relu_5)
        .other          triton_poi_fused__native_batch_norm_legit_no_training_leaky_relu_5,@"STO_CUDA_ENTRY STV_DEFAULT"
triton_poi_fused__native_batch_norm_legit_no_training_leaky_relu_5:
.text.triton_poi_fused__native_batch_norm_legit_no_training_leaky_relu_5:
[----:B------:R-:W-:Y:S01]  /*0000*/  LDC R1, c[0x0][0x28] ;  /* 0x00000a00ff017b82 */ /* 0x000fe20000000800 */
[----:B------:R-:W1:Y:S07]  /*0010*/  S2R R0, SR_TID.X ;  /* 0x0000000000007919 */ /* 0x000e6e0000002100 */
[----:B------:R-:W2:Y:S01]  /*0020*/  LDC.64 R6, c[0x0][0x228] ;  /* 0x00008a00ff067b82 */ /* 0x000ea20000000a00 */
[----:B------:R-:W-:Y:S01]  /*0030*/  ULDC.64 UR4, c[0x0][0x208] ;  /* 0x0000820000047ab9 */ /* 0x000fe20000000a00 */
[----:B------:R-:W3:Y:S06]  /*0040*/  S2R R3, SR_CTAID.X ;  /* 0x0000000000037919 */ /* 0x000eec0000002500 */
[----:B------:R-:W4:Y:S08]  /*0050*/  LDC.64 R4, c[0x0][0x220] ;  /* 0x00008800ff047b82 */ /* 0x000f300000000a00 */
[----:B------:R-:W5:Y:S08]  /*0060*/  LDC.64 R8, c[0x0][0x230] ;  /* 0x00008c00ff087b82 */ /* 0x000f700000000a00 */
[----:B------:R-:W5:Y:S01]  /*0070*/  LDC.64 R10, c[0x0][0x238] ;  /* 0x00008e00ff0a7b82 */ /* 0x000f620000000a00 */
[----:B-1----:R-:W-:-:S02]  /*0080*/  LOP3.LUT R0, R0, 0x7f, RZ, 0xc0, !PT ;  /* 0x0000007f00007812 */ /* 0x002fc400078ec0ff */
[----:B---3--:R-:W-:Y:S02]  /*0090*/  SHF.R.S32.HI R2, RZ, 0x18, R3 ;  /* 0x00000018ff027819 */ /* 0x008fe40000011403 */
[----:B------:R-:W-:Y:S02]  /*00a0*/  LEA R0, R3, R0, 0x7 ;  /* 0x0000000003007211 */ /* 0x000fe400078e38ff */
[----:B------:R-:W-:-:S04]  /*00b0*/  SGXT R3, R2, 0x1 ;  /* 0x000000010203781a */ /* 0x000fc80000000200 */
[----:B------:R-:W-:-:S04]  /*00c0*/  LEA.HI R3, R3, R0, RZ, 0xa ;  /* 0x0000000003037211 */ /* 0x000fc800078f50ff */
[----:B------:R-:W-:-:S04]  /*00d0*/  LOP3.LUT R3, R3, 0xfffffc00, RZ, 0xc0, !PT ;  /* 0xfffffc0003037812 */ /* 0x000fc800078ec0ff */
[----:B------:R-:W-:Y:S02]  /*00e0*/  IADD3 R13, R0, -R3, RZ ;  /* 0x80000003000d7210 */ /* 0x000fe40007ffe0ff */
[----:B------:R-:W1:Y:S03]  /*00f0*/  LDC.64 R2, c[0x0][0x218] ;  /* 0x00008600ff027b82 */ /* 0x000e660000000a00 */
[----:B--2---:R-:W-:-:S06]  /*0100*/  IMAD.WIDE R6, R13, 0x4, R6 ;  /* 0x000000040d067825 */ /* 0x004fcc00078e0206 */
[----:B------:R-:W2:Y:S01]  /*0110*/  LDG.E.EL R6, desc[UR4][R6.64] ;  /* 0x0000000406067981 */ /* 0x000ea2000c2e1900 */
[----:B----4-:R-:W-:-:S04]  /*0120*/  IMAD.WIDE R4, R13, 0x4, R4 ;  /* 0x000000040d047825 */ /* 0x010fc800078e0204 */
[C---:B-----5:R-:W-:Y:S02]  /*0130*/  IMAD.WIDE R8, R13.reuse, 0x4, R8 ;  /* 0x000000040d087825 */ /* 0x060fe400078e0208 */
[----:B------:R3:W4:Y:S02]  /*0140*/  LDG.E.EL R5, desc[UR4][R4.64] ;  /* 0x0000000404057981 */ /* 0x000724000c2e1900 */
[----:B0-----:R-:W-:Y:S02]  /*0150*/  IMAD.WIDE R10, R13, 0x4, R10 ;  /* 0x000000040d0a7825 */ /* 0x001fe400078e020a */
[----:B------:R-:W5:Y:S02]  /*0160*/  LDG.E.EL R8, desc[UR4][R8.64] ;  /* 0x0000000408087981 */ /* 0x000f64000c2e1900 */
[----:B-1----:R-:W-:Y:S02]  /*0170*/  IMAD.WIDE R2, R0, 0x4, R2 ;  /* 0x0000000400027825 */ /* 0x002fe400078e0202 */
[----:B------:R-:W5:Y:S04]  /*0180*/  LDG.E.EL R11, desc[UR4][R10.64] ;  /* 0x000000040a0b7981 */ /* 0x000f68000c2e1900 */
[----:B------:R-:W4:Y:S01]  /*0190*/  LDG.E R2, desc[UR4][R2.64] ;  /* 0x0000000402027981 */ /* 0x000f22000c1e1900 */
[----:B---3--:R-:W-:Y:S01]  /*01a0*/  HFMA2.MMA R4, -RZ, RZ, 1.625, 0 ;  /* 0x3e800000ff047435 */ /* 0x008fe200000001ff */
[----:B--2---:R-:W-:-:S04]  /*01b0*/  FADD R6, R6, 9.9999997473787516356e-06 ;  /* 0x3727c5ac06067421 */ /* 0x004fc80000000000 */
[----:B------:R-:W0:Y:S02]  /*01c0*/  MUFU.SQRT R7, R6 ;  /* 0x0000000600077308 */ /* 0x000e240000002000 */
[C---:B0-----:R-:W-:Y:S02]  /*01d0*/  FSETP.GT.AND P0, PT, R7.reuse, 8.50705917302346158658e+37, PT ;  /* 0x7e8000000700780b */ /* 0x041fe40003f04000 */
[----:B------:R-:W-:-:S11]  /*01e0*/  FSETP.GEU.AND P1, PT, R7, 1.175494350822287508e-38, PT ;  /* 0x008000000700780b */ /* 0x000fd60003f2e000 */
[----:B------:R-:W-:-:S04]  /*01f0*/  @P0 FMUL R7, R7, 0.25 ;  /* 0x3e80000007070820 */ /* 0x000fc80000400000 */
[----:B------:R-:W-:-:S06]  /*0200*/  @!P1 FMUL R7, R7, 16777216 ;  /* 0x4b80000007079820 */ /* 0x000fcc0000400000 */
[----:B------:R-:W0:Y:S01]  /*0210*/  MUFU.RCP R7, R7 ;  /* 0x0000000700077308 */ /* 0x000e220000001000 */
[----:B------:R-:W-:Y:S01]  /*0220*/  FSEL R4, R4, 1, P0 ;  /* 0x3f80000004047808 */ /* 0x000fe20000000000 */
[----:B----4-:R-:W-:Y:S02]  /*0230*/  FADD R5, R2, -R5 ;  /* 0x8000000502057221 */ /* 0x010fe40000000000 */
[----:B------:R-:W1:Y:S02]  /*0240*/  LDC.64 R2, c[0x0][0x210] ;  /* 0x00008400ff027b82 */ /* 0x000e640000000a00 */
[----:B------:R-:W-:-:S04]  /*0250*/  @!P1 FMUL R4, R4, 16777216 ;  /* 0x4b80000004049820 */ /* 0x000fc80000400000 */
[----:B0-----:R-:W-:-:S04]  /*0260*/  FMUL R4, R7, R4 ;  /* 0x0000000407047220 */ /* 0x001fc80000400000 */
[----:B------:R-:W-:-:S04]  /*0270*/  FMUL R4, R5, R4 ;  /* 0x0000000405047220 */ /* 0x000fc80000400000 */
[----:B-----5:R-:W-:-:S05]  /*0280*/  FFMA R11, R8, R4, R11 ;  /* 0x00000004080b7223 */ /* 0x020fca000000000b */
[----:B------:R-:W-:Y:S01]  /*0290*/  FSETP.GT.AND P0, PT, R11, RZ, PT ;  /* 0x000000ff0b00720b */ /* 0x000fe20003f04000 */
[----:B-1----:R-:W-:-:S12]  /*02a0*/  IMAD.WIDE R2, R0, 0x4, R2 ;  /* 0x0000000400027825 */ /* 0x002fd800078e0202 */
[----:B------:R-:W-:-:S05]  /*02b0*/  @!P0 FMUL R11, R11, 0.10000000149011611938 ;  /* 0x3dcccccd0b0b8820 */ /* 0x000fca0000400000 */
[----:B------:R-:W-:Y:S01]  /*02c0*/  STG.E desc[UR4][R2.64], R11 ;  /* 0x0000000b02007986 */ /* 0x000fe2000c101904 */
[----:B------:R-:W-:Y:S05]  /*02d0*/  EXIT ;  /* 0x000000000000794d */ /* 0x000fea0003800000 */
.L_x_0:
[----:B------:R-:W-:-:S00]  /*02e0*/  BRA `(.L_x_0) ;  /* 0xfffffffc00fc7947 */ /* 0x000fc0000383ffff */
[----:B------:R-:W-:-:S00]  /*02f0*/  NOP ;  /* 0x0000000000007918 */ /* 0x000fc00000000000 */
        /* <DEDUP_REMOVED lines=8> */
.L_x_1:


//--------------------- .nv.global.init           --------------------------
	.section	.nv.global.init,"aw",@progbits
.nv.global.init:
	.type		_$_str,@object
	.size		_$_str,(_$_str_$_2 - _$_str)
_$_str:
        /*0000*/ 	.byte	0x5f, 0x5f, 0x43, 0x55, 0x44, 0x41, 0x5f, 0x46, 0x54, 0x5a, 0x00
	.type		_$_str_$_2,@object
	.size		_$_str_$_2,(.L_1 - _$_str_$_2)
_$_str_$_2:
        /*000b*/ 	.byte	0x5f, 0x5f, 0x43, 0x55, 0x44, 0x41, 0x5f, 0x50, 0x52, 0x45, 0x43, 0x5f, 0x53, 0x51, 0x52, 0x54
        /*001b*/ 	.byte	0x00
.L_1:


//--------------------- .nv.constant0.triton_poi_fused__native_batch_norm_legit_no_training_leaky_relu_5 --------------------------
	.section	.nv.constant0.triton_poi_fused__native_batch_norm_legit_no_training_leaky_relu_5,"a",@progbits
	.sectionflags	@""
	.align	4
.nv.constant0.triton_poi_fused__native_batch_norm_legit_no_training_leaky_relu_5:
	.zero		580
